//
// Generated by NVIDIA NVVM Compiler
//
// Compiler Build ID: CL-36424714
// Cuda compilation tools, release 13.0, V13.0.88
// Based on NVVM 20.0.0
//

.version 9.0
.target sm_100
.address_size 64

	// .globl	_Z6matmulPfS_S_P9DebugInfo
// _ZZ6matmulPfS_S_P9DebugInfoE3sAr has been demoted
// _ZZ6matmulPfS_S_P9DebugInfoE2sB has been demoted

.visible .entry _Z6matmulPfS_S_P9DebugInfo(
	.param .u64 .ptr .align 1 _Z6matmulPfS_S_P9DebugInfo_param_0,
	.param .u64 .ptr .align 1 _Z6matmulPfS_S_P9DebugInfo_param_1,
	.param .u64 .ptr .align 1 _Z6matmulPfS_S_P9DebugInfo_param_2,
	.param .u64 .ptr .align 1 _Z6matmulPfS_S_P9DebugInfo_param_3
)
{
	.reg .pred 	%p<11>;
	.reg .b16 	%rs<5>;
	.reg .b32 	%r<81>;
	.reg .b32 	%f<122>;
	.reg .b64 	%rd<29>;
	// demoted variable
	.shared .align 4 .b8 _ZZ6matmulPfS_S_P9DebugInfoE3sAr[8192];
	// demoted variable
	.shared .align 4 .b8 _ZZ6matmulPfS_S_P9DebugInfoE2sB[8192];
	ld.param.u64 	%rd5, [_Z6matmulPfS_S_P9DebugInfo_param_0];
	ld.param.u64 	%rd4, [_Z6matmulPfS_S_P9DebugInfo_param_3];
	cvta.to.global.u64 	%rd1, %rd5;
	cvta.to.global.u64 	%rd6, %rd4;
	mov.b32 	%r18, -1;
	st.global.u32 	[%rd6], %r18;
	mov.u32 	%r19, %tid.x;
	mov.u32 	%r20, %tid.y;
	mov.u32 	%r21, %tid.z;
	st.global.u32 	[%rd6+36], %r19;
	st.global.u32 	[%rd6+40], %r20;
	st.global.u32 	[%rd6+44], %r21;
	mov.u32 	%r22, %ctaid.x;
	mov.u32 	%r23, %ctaid.y;
	mov.u32 	%r24, %ctaid.z;
	st.global.u32 	[%rd6+48], %r22;
	st.global.u32 	[%rd6+52], %r23;
	st.global.u32 	[%rd6+56], %r24;
	shl.b32 	%r25, %r23, 6;
	shl.b32 	%r1, %r22, 6;
	shr.u32 	%r26, %r19, 1;
	and.b32  	%r27, %r26, 14;
	shl.b32 	%r28, %r19, 2;
	and.b32  	%r29, %r28, 12;
	shr.u32 	%r30, %r19, 2;
	and.b32  	%r31, %r30, 240;
	and.b32  	%r32, %r26, 16;
	or.b32  	%r2, %r27, %r31;
	or.b32  	%r3, %r32, %r29;
	add.s32 	%r4, %r2, %r25;
	cvt.u16.u32 	%rs1, %r19;
	shr.u16 	%rs2, %rs1, 5;
	and.b16  	%rs3, %rs2, 1;
	mul.wide.u16 	%r33, %rs3, 64;
	and.b16  	%rs4, %rs1, 3;
	mul.wide.u16 	%r34, %rs4, 16;
	or.b32  	%r35, %r33, %r34;
	mov.u32 	%r36, _ZZ6matmulPfS_S_P9DebugInfoE2sB;
	add.s32 	%r5, %r36, %r35;
	mov.b32 	%r76, 0;
$L__BB0_1:
	ld.param.u64 	%rd27, [_Z6matmulPfS_S_P9DebugInfo_param_2];
	ld.param.u64 	%rd26, [_Z6matmulPfS_S_P9DebugInfo_param_1];
	shl.b32 	%r38, %r76, 5;
	shl.b32 	%r39, %r4, 13;
	add.s32 	%r40, %r38, %r39;
	or.b32  	%r41, %r3, %r40;
	cvta.to.global.u64 	%rd7, %rd26;
	mul.wide.u32 	%rd8, %r41, 4;
	add.s64 	%rd9, %rd7, %rd8;
	ld.global.f32 	%f17, [%rd9];
	shl.b32 	%r42, %r2, 2;
	mov.u32 	%r43, _ZZ6matmulPfS_S_P9DebugInfoE3sAr;
	add.s32 	%r44, %r43, %r42;
	shl.b32 	%r45, %r3, 8;
	add.s32 	%r46, %r44, %r45;
	st.shared.f32 	[%r46], %f17;
	ld.global.f32 	%f18, [%rd9+4];
	st.shared.f32 	[%r46+256], %f18;
	ld.global.f32 	%f19, [%rd9+8];
	st.shared.f32 	[%r46+512], %f19;
	ld.global.f32 	%f20, [%rd9+12];
	st.shared.f32 	[%r46+768], %f20;
	add.s32 	%r47, %r41, 8192;
	mul.wide.u32 	%rd10, %r47, 4;
	add.s64 	%rd11, %rd7, %rd10;
	ld.global.f32 	%f21, [%rd11];
	st.shared.f32 	[%r46+4], %f21;
	ld.global.f32 	%f22, [%rd11+4];
	st.shared.f32 	[%r46+260], %f22;
	ld.global.f32 	%f23, [%rd11+8];
	st.shared.f32 	[%r46+516], %f23;
	ld.global.f32 	%f24, [%rd11+12];
	st.shared.f32 	[%r46+772], %f24;
	add.s32 	%r48, %r41, 262144;
	mul.wide.u32 	%rd12, %r48, 4;
	add.s64 	%rd13, %rd7, %rd12;
	ld.global.f32 	%f25, [%rd13];
	st.shared.f32 	[%r46+128], %f25;
	ld.global.f32 	%f26, [%rd13+4];
	st.shared.f32 	[%r46+384], %f26;
	ld.global.f32 	%f27, [%rd13+8];
	st.shared.f32 	[%r46+640], %f27;
	ld.global.f32 	%f28, [%rd13+12];
	st.shared.f32 	[%r46+896], %f28;
	add.s32 	%r49, %r41, 270336;
	mul.wide.u32 	%rd14, %r49, 4;
	add.s64 	%rd15, %rd7, %rd14;
	ld.global.f32 	%f29, [%rd15];
	st.shared.f32 	[%r46+132], %f29;
	ld.global.f32 	%f30, [%rd13+32772];
	st.shared.f32 	[%r46+388], %f30;
	ld.global.f32 	%f31, [%rd13+32776];
	st.shared.f32 	[%r46+644], %f31;
	ld.global.f32 	%f32, [%rd13+32780];
	st.shared.f32 	[%r46+900], %f32;
	add.s32 	%r50, %r38, %r2;
	shl.b32 	%r51, %r50, 13;
	add.s32 	%r52, %r1, %r51;
	add.s32 	%r53, %r3, %r52;
	cvta.to.global.u64 	%rd16, %rd27;
	mul.wide.u32 	%rd17, %r53, 4;
	add.s64 	%rd18, %rd16, %rd17;
	ld.global.f32 	%f33, [%rd18];
	shl.b32 	%r54, %r2, 8;
	add.s32 	%r56, %r36, %r54;
	shl.b32 	%r57, %r3, 2;
	add.s32 	%r58, %r56, %r57;
	st.shared.f32 	[%r58], %f33;
	ld.global.f32 	%f34, [%rd18+4];
	st.shared.f32 	[%r58+4], %f34;
	ld.global.f32 	%f35, [%rd18+8];
	st.shared.f32 	[%r58+8], %f35;
	ld.global.f32 	%f36, [%rd18+12];
	st.shared.f32 	[%r58+12], %f36;
	add.s32 	%r59, %r53, 8192;
	mul.wide.u32 	%rd19, %r59, 4;
	add.s64 	%rd20, %rd16, %rd19;
	ld.global.f32 	%f37, [%rd20];
	st.shared.f32 	[%r58+256], %f37;
	ld.global.f32 	%f38, [%rd20+4];
	st.shared.f32 	[%r58+260], %f38;
	ld.global.f32 	%f39, [%rd20+8];
	st.shared.f32 	[%r58+264], %f39;
	ld.global.f32 	%f40, [%rd20+12];
	st.shared.f32 	[%r58+268], %f40;
	ld.global.f32 	%f41, [%rd18+128];
	st.shared.f32 	[%r58+128], %f41;
	ld.global.f32 	%f42, [%rd18+132];
	st.shared.f32 	[%r58+132], %f42;
	ld.global.f32 	%f43, [%rd18+136];
	st.shared.f32 	[%r58+136], %f43;
	ld.global.f32 	%f44, [%rd18+140];
	st.shared.f32 	[%r58+140], %f44;
	ld.global.f32 	%f45, [%rd20+128];
	st.shared.f32 	[%r58+384], %f45;
	ld.global.f32 	%f46, [%rd20+132];
	st.shared.f32 	[%r58+388], %f46;
	ld.global.f32 	%f47, [%rd20+136];
	st.shared.f32 	[%r58+392], %f47;
	ld.global.f32 	%f48, [%rd20+140];
	st.shared.f32 	[%r58+396], %f48;
	bar.sync 	0;
	mov.b32 	%r77, 0;
	mov.pred 	%p9, -1;
$L__BB0_2:
	mov.pred 	%p1, %p9;
	add.s32 	%r61, %r2, %r77;
	add.s32 	%r62, %r4, %r77;
	shl.b32 	%r8, %r62, 13;
	shl.b32 	%r63, %r61, 2;
	add.s32 	%r65, %r43, %r63;
	add.s32 	%r9, %r65, 512;
	mov.b32 	%r78, 0;
	mov.pred 	%p10, -1;
$L__BB0_3:
	mov.pred 	%p2, %p10;
	shl.b32 	%r67, %r78, 2;
	add.s32 	%r11, %r5, %r67;
	mov.f32 	%f114, 0f00000000;
	mov.b32 	%r80, 512;
	mov.u32 	%r79, %r9;
	mov.f32 	%f115, %f114;
	mov.f32 	%f116, %f114;
	mov.f32 	%f117, %f114;
	mov.f32 	%f118, %f114;
	mov.f32 	%f119, %f114;
	mov.f32 	%f120, %f114;
	mov.f32 	%f121, %f114;
$L__BB0_4:
	ld.shared.f32 	%f50, [%r79+-512];
	ld.shared.f32 	%f51, [%r79+-508];
	add.s32 	%r68, %r11, %r80;
	ld.shared.f32 	%f52, [%r68+-512];
	ld.shared.f32 	%f53, [%r68+-508];
	ld.shared.f32 	%f54, [%r68+-504];
	ld.shared.f32 	%f55, [%r68+-500];
	fma.rn.f32 	%f56, %f50, %f52, %f121;
	fma.rn.f32 	%f57, %f50, %f53, %f120;
	fma.rn.f32 	%f58, %f50, %f54, %f119;
	fma.rn.f32 	%f59, %f50, %f55, %f118;
	fma.rn.f32 	%f60, %f51, %f52, %f117;
	fma.rn.f32 	%f61, %f51, %f53, %f116;
	fma.rn.f32 	%f62, %f51, %f54, %f115;
	fma.rn.f32 	%f63, %f51, %f55, %f114;
	ld.shared.f32 	%f64, [%r79+-256];
	ld.shared.f32 	%f65, [%r79+-252];
	ld.shared.f32 	%f66, [%r68+-256];
	ld.shared.f32 	%f67, [%r68+-252];
	ld.shared.f32 	%f68, [%r68+-248];
	ld.shared.f32 	%f69, [%r68+-244];
	fma.rn.f32 	%f70, %f64, %f66, %f56;
	fma.rn.f32 	%f71, %f64, %f67, %f57;
	fma.rn.f32 	%f72, %f64, %f68, %f58;
	fma.rn.f32 	%f73, %f64, %f69, %f59;
	fma.rn.f32 	%f74, %f65, %f66, %f60;
	fma.rn.f32 	%f75, %f65, %f67, %f61;
	fma.rn.f32 	%f76, %f65, %f68, %f62;
	fma.rn.f32 	%f77, %f65, %f69, %f63;
	ld.shared.f32 	%f78, [%r79];
	ld.shared.f32 	%f79, [%r79+4];
	ld.shared.f32 	%f80, [%r68];
	ld.shared.f32 	%f81, [%r68+4];
	ld.shared.f32 	%f82, [%r68+8];
	ld.shared.f32 	%f83, [%r68+12];
	fma.rn.f32 	%f84, %f78, %f80, %f70;
	fma.rn.f32 	%f85, %f78, %f81, %f71;
	fma.rn.f32 	%f86, %f78, %f82, %f72;
	fma.rn.f32 	%f87, %f78, %f83, %f73;
	fma.rn.f32 	%f88, %f79, %f80, %f74;
	fma.rn.f32 	%f89, %f79, %f81, %f75;
	fma.rn.f32 	%f90, %f79, %f82, %f76;
	fma.rn.f32 	%f91, %f79, %f83, %f77;
	ld.shared.f32 	%f92, [%r79+256];
	ld.shared.f32 	%f93, [%r79+260];
	ld.shared.f32 	%f94, [%r68+256];
	ld.shared.f32 	%f95, [%r68+260];
	ld.shared.f32 	%f96, [%r68+264];
	ld.shared.f32 	%f97, [%r68+268];
	fma.rn.f32 	%f121, %f92, %f94, %f84;
	fma.rn.f32 	%f120, %f92, %f95, %f85;
	fma.rn.f32 	%f119, %f92, %f96, %f86;
	fma.rn.f32 	%f118, %f92, %f97, %f87;
	fma.rn.f32 	%f117, %f93, %f94, %f88;
	fma.rn.f32 	%f116, %f93, %f95, %f89;
	fma.rn.f32 	%f115, %f93, %f96, %f90;
	fma.rn.f32 	%f114, %f93, %f97, %f91;
	add.s32 	%r80, %r80, 1024;
	add.s32 	%r79, %r79, 1024;
	setp.ne.s32 	%p5, %r80, 8704;
	@%p5 bra 	$L__BB0_4;
	add.s32 	%r70, %r3, %r78;
	add.s32 	%r71, %r70, %r1;
	add.s32 	%r72, %r71, %r8;
	mul.wide.u32 	%rd21, %r72, 4;
	add.s64 	%rd22, %rd1, %rd21;
	ld.global.f32 	%f98, [%rd22];
	add.f32 	%f99, %f121, %f98;
	st.global.f32 	[%rd22], %f99;
	ld.global.f32 	%f100, [%rd22+4];
	add.f32 	%f101, %f120, %f100;
	st.global.f32 	[%rd22+4], %f101;
	ld.global.f32 	%f102, [%rd22+8];
	add.f32 	%f103, %f119, %f102;
	st.global.f32 	[%rd22+8], %f103;
	ld.global.f32 	%f104, [%rd22+12];
	add.f32 	%f105, %f118, %f104;
	st.global.f32 	[%rd22+12], %f105;
	add.s32 	%r73, %r72, 8192;
	mul.wide.u32 	%rd23, %r73, 4;
	add.s64 	%rd24, %rd1, %rd23;
	ld.global.f32 	%f106, [%rd24];
	add.f32 	%f107, %f117, %f106;
	st.global.f32 	[%rd24], %f107;
	ld.global.f32 	%f108, [%rd24+4];
	add.f32 	%f109, %f116, %f108;
	st.global.f32 	[%rd24+4], %f109;
	ld.global.f32 	%f110, [%rd24+8];
	add.f32 	%f111, %f115, %f110;
	st.global.f32 	[%rd24+8], %f111;
	ld.global.f32 	%f112, [%rd24+12];
	add.f32 	%f113, %f114, %f112;
	st.global.f32 	[%rd24+12], %f113;
	mov.b32 	%r78, 32;
	mov.pred 	%p10, 0;
	@%p2 bra 	$L__BB0_3;
	mov.b32 	%r77, 32;
	mov.pred 	%p9, 0;
	@%p1 bra 	$L__BB0_2;
	bar.sync 	0;
	add.s32 	%r76, %r76, 1;
	setp.ne.s32 	%p8, %r76, 256;
	@%p8 bra 	$L__BB0_1;
	ld.param.u64 	%rd28, [_Z6matmulPfS_S_P9DebugInfo_param_3];
	cvta.to.global.u64 	%rd25, %rd28;
	mov.b32 	%r75, 0;
	st.global.u32 	[%rd25], %r75;
	ret;

}


// ===== COMPILED SASS (sm_100) =====

	.target	sm_100

	.elftype	@"ET_EXEC"


//--------------------- .note.nv.tkinfo           --------------------------
	.section	.note.nv.tkinfo,"",@"SHT_NOTE"
	.sectionflags	@"SHF_NOTE_NV_TKINFO"
	.tkinfo
        /*0018*/ 	.word	0x00000002
        /*0030*/ 	.string	""
        /*0030*/ 	.string	"ptxas"
        /*0030*/ 	.string	"Cuda compilation tools, release 13.0, V13.0.88"
        /*0030*/ 	.string	"Build cuda_13.0.r13.0/compiler.36424714_0"
        /*0030*/ 	.string	"-arch sm_100 -m 64 "



//--------------------- .note.nv.cuinfo           --------------------------
	.section	.note.nv.cuinfo,"",@"SHT_NOTE"
	.sectionflags	@"SHF_NOTE_NV_CUINFO"
        /*0018*/ 	.short	0x0002
        /*001a*/ 	.short	0x0064
        /*001c*/ 	.short	0x0082
	.zero		2


//--------------------- .nv.info                  --------------------------
	.section	.nv.info,"",@"SHT_CUDA_INFO"
	.align	4


	//----- nvinfo : EIATTR_REGCOUNT
	.align		4
        /*0000*/ 	.byte	0x04, 0x2f
        /*0002*/ 	.short	(.L_1 - .L_0)
	.align		4
.L_0:
        /*0004*/ 	.word	index@(_Z6matmulPfS_S_P9DebugInfo)
        /*0008*/ 	.word	0x00000020


	//----- nvinfo : EIATTR_FRAME_SIZE
	.align		4
.L_1:
        /*000c*/ 	.byte	0x04, 0x11
        /*000e*/ 	.short	(.L_3 - .L_2)
	.align		4
.L_2:
        /*0010*/ 	.word	index@(_Z6matmulPfS_S_P9DebugInfo)
        /*0014*/ 	.word	0x00000000


	//----- nvinfo : EIATTR_MIN_STACK_SIZE
	.align		4
.L_3:
        /*0018*/ 	.byte	0x04, 0x12
        /*001a*/ 	.short	(.L_5 - .L_4)
	.align		4
.L_4:
        /*001c*/ 	.word	index@(_Z6matmulPfS_S_P9DebugInfo)
        /*0020*/ 	.word	0x00000000
.L_5:


//--------------------- .nv.compat                --------------------------
	.section	.nv.compat,"",@"SHT_CUDA_COMPAT_INFO"
	.align	4
        /*0000*/ 	.byte	0x02, 0x09, 0x00, 0x00, 0x02, 0x02, 0x01, 0x00, 0x02, 0x05, 0x05, 0x00, 0x03, 0x07, 0x01, 0x01
        /*0010*/ 	.byte	0x02, 0x03, 0x00, 0x00, 0x02, 0x06, 0x01, 0x00, 0x04, 0x0b, 0x08, 0x00, 0x09, 0x00, 0x00, 0x00
        /*0020*/ 	.byte	0x00, 0x00, 0x00, 0x00


//--------------------- .nv.info._Z6matmulPfS_S_P9DebugInfo --------------------------
	.section	.nv.info._Z6matmulPfS_S_P9DebugInfo,"",@"SHT_CUDA_INFO"
	.sectionflags	@""
	.align	4


	//----- nvinfo : EIATTR_CUDA_API_VERSION
	.align		4
        /*0000*/ 	.byte	0x04, 0x37
        /*0002*/ 	.short	(.L_7 - .L_6)
.L_6:
        /*0004*/ 	.word	0x00000082


	//----- nvinfo : EIATTR_KPARAM_INFO
	.align		4
.L_7:
        /*0008*/ 	.byte	0x04, 0x17
        /*000a*/ 	.short	(.L_9 - .L_8)
.L_8:
        /*000c*/ 	.word	0x00000000
        /*0010*/ 	.short	0x0003
        /*0012*/ 	.short	0x0018
        /*0014*/ 	.byte	0x00, 0xf5, 0x21, 0x00


	//----- nvinfo : EIATTR_KPARAM_INFO
	.align		4
.L_9:
        /*0018*/ 	.byte	0x04, 0x17
        /*001a*/ 	.short	(.L_11 - .L_10)
.L_10:
        /*001c*/ 	.word	0x00000000
        /*0020*/ 	.short	0x0002
        /*0022*/ 	.short	0x0010
        /*0024*/ 	.byte	0x00, 0xf5, 0x21, 0x00


	//----- nvinfo : EIATTR_KPARAM_INFO
	.align		4
.L_11:
        /*0028*/ 	.byte	0x04, 0x17
        /*002a*/ 	.short	(.L_13 - .L_12)
.L_12:
        /*002c*/ 	.word	0x00000000
        /*0030*/ 	.short	0x0001
        /*0032*/ 	.short	0x0008
        /*0034*/ 	.byte	0x00, 0xf5, 0x21, 0x00


	//----- nvinfo : EIATTR_KPARAM_INFO
	.align		4
.L_13:
        /*0038*/ 	.byte	0x04, 0x17
        /*003a*/ 	.short	(.L_15 - .L_14)
.L_14:
        /*003c*/ 	.word	0x00000000
        /*0040*/ 	.short	0x0000
        /*0042*/ 	.short	0x0000
        /*0044*/ 	.byte	0x00, 0xf5, 0x21, 0x00


	//----- nvinfo : EIATTR_SPARSE_MMA_MASK
	.align		4
.L_15:
        /*0048*/ 	.byte	0x03, 0x50
        /*004a*/ 	.short	0x0000


	//----- nvinfo : EIATTR_MAXREG_COUNT
	.align		4
        /*004c*/ 	.byte	0x03, 0x1b
        /*004e*/ 	.short	0x00ff


	//----- nvinfo : EIATTR_NUM_BARRIERS
	.align		4
        /*0050*/ 	.byte	0x02, 0x4c
        /*0052*/ 	.byte	0x01
	.zero		1


	//----- nvinfo : EIATTR_MERCURY_ISA_VERSION
	.align		4
        /*0054*/ 	.byte	0x03, 0x5f
        /*0056*/ 	.short	0x0101


	//----- nvinfo : EIATTR_VRC_CTA_INIT_COUNT
	.align		4
        /*0058*/ 	.byte	0x02, 0x4a
	.zero		1
	.zero		1


	//----- nvinfo : EIATTR_EXIT_INSTR_OFFSETS
	.align		4
        /*005c*/ 	.byte	0x04, 0x1c
        /*005e*/ 	.short	(.L_17 - .L_16)


	//   ....[0]....
.L_16:
        /*0060*/ 	.word	0x00000e80


	//----- nvinfo : EIATTR_CBANK_PARAM_SIZE
	.align		4
.L_17:
        /*0064*/ 	.byte	0x03, 0x19
        /*0066*/ 	.short	0x0020


	//----- nvinfo : EIATTR_PARAM_CBANK
	.align		4
        /*0068*/ 	.byte	0x04, 0x0a
        /*006a*/ 	.short	(.L_19 - .L_18)
	.align		4
.L_18:
        /*006c*/ 	.word	index@(.nv.constant0._Z6matmulPfS_S_P9DebugInfo)
        /*0070*/ 	.short	0x0380
        /*0072*/ 	.short	0x0020


	//----- nvinfo : EIATTR_SW_WAR
	.align		4
.L_19:
        /*0074*/ 	.byte	0x04, 0x36
        /*0076*/ 	.short	(.L_21 - .L_20)
.L_20:
        /*0078*/ 	.word	0x00000008
.L_21:


//--------------------- .nv.callgraph             --------------------------
	.section	.nv.callgraph,"",@"SHT_CUDA_CALLGRAPH"
	.align	4
	.sectionentsize	8
	.align		4
        /*0000*/ 	.word	0x00000000
	.align		4
        /*0004*/ 	.word	0xffffffff
	.align		4
        /*0008*/ 	.word	0x00000000
	.align		4
        /*000c*/ 	.word	0xfffffffe
	.align		4
        /*0010*/ 	.word	0x00000000
	.align		4
        /*0014*/ 	.word	0xfffffffd
	.align		4
        /*0018*/ 	.word	0x00000000
	.align		4
        /*001c*/ 	.word	0xfffffffc


//--------------------- .text._Z6matmulPfS_S_P9DebugInfo --------------------------
	.section	.text._Z6matmulPfS_S_P9DebugInfo,"ax",@progbits
	.align	128
        .global         _Z6matmulPfS_S_P9DebugInfo
        .type           _Z6matmulPfS_S_P9DebugInfo,@function
        .size           _Z6matmulPfS_S_P9DebugInfo,(.L_x_5 - _Z6matmulPfS_S_P9DebugInfo)
        .other          _Z6matmulPfS_S_P9DebugInfo,@"STO_CUDA_ENTRY STV_DEFAULT"
_Z6matmulPfS_S_P9DebugInfo:
.text._Z6matmulPfS_S_P9DebugInfo:
[----:B------:R-:W-:Y:S01]  /*0000*/  LDC R1, c[0x0][0x37c] ;  /* 0x0000df00ff017b82 */ /* 0x000fe20000000800 */
[----:B------:R-:W0:Y:S07]  /*0010*/  S2R R9, SR_TID.X ;  /* 0x0000000000097919 */ /* 0x000e2e0000002100 */
[----:B------:R-:W1:Y:S01]  /*0020*/  S2UR UR5, SR_CgaCtaId ;  /* 0x00000000000579c3 */ /* 0x000e620000008800 */
[----:B------:R-:W2:Y:S01]  /*0030*/  LDCU.64 UR8, c[0x0][0x358] ;  /* 0x00006b00ff0877ac */ /* 0x000ea20008000a00 */
[----:B------:R-:W-:Y:S01]  /*0040*/  MOV R19, 0xffffffff ;  /* 0xffffffff00137802 */ /* 0x000fe20000000f00 */
[----:B------:R-:W3:Y:S01]  /*0050*/  S2R R11, SR_TID.Y ;  /* 0x00000000000b7919 */ /* 0x000ee20000002200 */
[----:B------:R-:W-:Y:S01]  /*0060*/  UMOV UR4, 0x400 ;  /* 0x0000040000047882 */ /* 0x000fe20000000000 */
[----:B------:R-:W4:Y:S03]  /*0070*/  S2R R13, SR_TID.Z ;  /* 0x00000000000d7919 */ /* 0x000f260000002300 */
[----:B------:R-:W2:Y:S01]  /*0080*/  LDC.64 R2, c[0x0][0x398] ;  /* 0x0000e600ff027b82 */ /* 0x000ea20000000a00 */
[----:B------:R-:W-:Y:S01]  /*0090*/  UIADD3 UR4, UPT, UPT, UR4, 0x2000, URZ ;  /* 0x0000200004047890 */ /* 0x000fe2000fffe0ff */
[----:B------:R-:W5:Y:S01]  /*00a0*/  S2R R17, SR_CTAID.Z ;  /* 0x0000000000117919 */ /* 0x000f620000002700 */
[----:B------:R-:W5:Y:S01]  /*00b0*/  S2R R21, SR_CTAID.X ;  /* 0x0000000000157919 */ /* 0x000f620000002500 */
[----:B------:R-:W5:Y:S01]  /*00c0*/  S2R R15, SR_CTAID.Y ;  /* 0x00000000000f7919 */ /* 0x000f620000002600 */
[----:B-1----:R-:W-:Y:S01]  /*00d0*/  ULEA UR4, UR5, UR4, 0x18 ;  /* 0x0000000405047291 */ /* 0x002fe2000f8ec0ff */
[--C-:B0-----:R-:W-:Y:S01]  /*00e0*/  SHF.R.U32.HI R0, RZ, 0x1, R9.reuse ;  /* 0x00000001ff007819 */ /* 0x101fe20000011609 */
[----:B--2---:R-:W-:Y:S01]  /*00f0*/  STG.E desc[UR8][R2.64], R19 ;  /* 0x0000001302007986 */ /* 0x004fe2000c101908 */
[----:B------:R-:W-:-:S02]  /*0100*/  SHF.R.U32.HI R5, RZ, 0x2, R9 ;  /* 0x00000002ff057819 */ /* 0x000fc40000011609 */
[----:B------:R-:W-:Y:S01]  /*0110*/  LOP3.LUT R4, R0, 0xe, RZ, 0xc0, !PT ;  /* 0x0000000e00047812 */ /* 0x000fe200078ec0ff */
[----:B---3--:R-:W-:Y:S01]  /*0120*/  STG.E desc[UR8][R2.64+0x28], R11 ;  /* 0x0000280b02007986 */ /* 0x008fe2000c101908 */
[C---:B------:R-:W-:Y:S02]  /*0130*/  LOP3.LUT R7, R9.reuse, 0xffff, RZ, 0xc0, !PT ;  /* 0x0000ffff09077812 */ /* 0x040fe400078ec0ff */
[----:B------:R-:W-:Y:S01]  /*0140*/  LOP3.LUT R6, R4, 0xf0, R5, 0xf8, !PT ;  /* 0x000000f004067812 */ /* 0x000fe200078ef805 */
[----:B----4-:R-:W-:Y:S01]  /*0150*/  STG.E desc[UR8][R2.64+0x2c], R13 ;  /* 0x00002c0d02007986 */ /* 0x010fe2000c101908 */
[----:B------:R-:W-:Y:S02]  /*0160*/  SHF.L.U32 R8, R9, 0x4, RZ ;  /* 0x0000000409087819 */ /* 0x000fe400000006ff */
[----:B------:R-:W-:Y:S01]  /*0170*/  SHF.R.U32.HI R5, RZ, 0x5, R7 ;  /* 0x00000005ff057819 */ /* 0x000fe20000011607 */
[----:B-----5:R-:W-:Y:S01]  /*0180*/  STG.E desc[UR8][R2.64+0x38], R17 ;  /* 0x0000381102007986 */ /* 0x020fe2000c101908 */
[----:B------:R-:W-:-:S02]  /*0190*/  LOP3.LUT R8, R8, 0x30, RZ, 0xe2, !PT ;  /* 0x0000003008087812 */ /* 0x000fc400078ee2ff */
[----:B------:R-:W-:Y:S01]  /*01a0*/  LOP3.LUT R7, R5, 0x1, RZ, 0xc0, !PT ;  /* 0x0000000105077812 */ /* 0x000fe200078ec0ff */
[----:B------:R-:W-:Y:S01]  /*01b0*/  STG.E desc[UR8][R2.64+0x24], R9 ;  /* 0x0000240902007986 */ /* 0x000fe2000c101908 */
[----:B------:R-:W-:Y:S02]  /*01c0*/  SHF.L.U32 R4, R9, 0x2, RZ ;  /* 0x0000000209047819 */ /* 0x000fe400000006ff */
[----:B------:R-:W-:Y:S01]  /*01d0*/  LOP3.LUT R5, R0, 0x10, RZ, 0xc0, !PT ;  /* 0x0000001000057812 */ /* 0x000fe200078ec0ff */
[----:B------:R0:W-:Y:S03]  /*01e0*/  STG.E desc[UR8][R2.64+0x30], R21 ;  /* 0x0000301502007986 */ /* 0x0001e6000c101908 */
[----:B------:R-:W-:Y:S01]  /*01f0*/  LOP3.LUT R0, R5, 0xc, R4, 0xf8, !PT ;  /* 0x0000000c05007812 */ /* 0x000fe200078ef804 */
[----:B------:R1:W-:Y:S01]  /*0200*/  STG.E desc[UR8][R2.64+0x34], R15 ;  /* 0x0000340f02007986 */ /* 0x0003e2000c101908 */
[----:B0-----:R-:W-:-:S02]  /*0210*/  SHF.L.U32 R21, R21, 0x6, RZ ;  /* 0x0000000615157819 */ /* 0x001fc400000006ff */
[----:B-1----:R-:W-:Y:S02]  /*0220*/  LEA R3, R7, R8, 0x6 ;  /* 0x0000000807037211 */ /* 0x002fe400078e30ff */
[----:B------:R-:W-:Y:S02]  /*0230*/  LEA R2, R15, R6, 0x6 ;  /* 0x000000060f027211 */ /* 0x000fe400078e30ff */
[----:B------:R-:W-:Y:S01]  /*0240*/  IADD3 R3, PT, PT, R3, UR4, RZ ;  /* 0x0000000403037c10 */ /* 0x000fe2000fffe0ff */
[----:B------:R-:W-:-:S06]  /*0250*/  UMOV UR4, URZ ;  /* 0x000000ff00047c82 */ /* 0x000fcc0008000000 */
.L_x_3:
[----:B0-----:R-:W0:Y:S01]  /*0260*/  LDC.64 R8, c[0x0][0x388] ;  /* 0x0000e200ff087b82 */ /* 0x001e220000000a00 */
[----:B------:R-:W-:-:S06]  /*0270*/  USHF.L.U32 UR7, UR4, 0x5, URZ ;  /* 0x0000000504077899 */ /* 0x000fcc00080006ff */
[----:B------:R-:W-:-:S04]  /*0280*/  LEA R5, R2, UR7, 0xd ;  /* 0x0000000702057c11 */ /* 0x000fc8000f8e68ff */
[----:B------:R-:W-:-:S04]  /*0290*/  IADD3 R5, PT, PT, R0, R5, RZ ;  /* 0x0000000500057210 */ /* 0x000fc80007ffe0ff */
[C---:B------:R-:W-:Y:S02]  /*02a0*/  IADD3 R7, PT, PT, R5.reuse, 0x2000, RZ ;  /* 0x0000200005077810 */ /* 0x040fe40007ffe0ff */
[C---:B------:R-:W-:Y:S02]  /*02b0*/  IADD3 R19, PT, PT, R5.reuse, 0x40000, RZ ;  /* 0x0004000005137810 */ /* 0x040fe40007ffe0ff */
[C---:B------:R-:W-:Y:S01]  /*02c0*/  IADD3 R25, PT, PT, R5.reuse, 0x42000, RZ ;  /* 0x0004200005197810 */ /* 0x040fe20007ffe0ff */
[----:B0-----:R-:W-:-:S04]  /*02d0*/  IMAD.WIDE.U32 R22, R5, 0x4, R8 ;  /* 0x0000000405167825 */ /* 0x001fc800078e0008 */
[--C-:B------:R-:W-:Y:S01]  /*02e0*/  IMAD.WIDE.U32 R6, R7, 0x4, R8.reuse ;  /* 0x0000000407067825 */ /* 0x100fe200078e0008 */
[----:B------:R-:W2:Y:S03]  /*02f0*/  LDG.E R11, desc[UR8][R22.64] ;  /* 0x00000008160b7981 */ /* 0x000ea6000c1e1900 */
[--C-:B------:R-:W-:Y:S01]  /*0300*/  IMAD.WIDE.U32 R4, R19, 0x4, R8.reuse ;  /* 0x0000000413047825 */ /* 0x100fe200078e0008 */
[----:B------:R-:W3:Y:S03]  /*0310*/  LDG.E R17, desc[UR8][R22.64+0x4] ;  /* 0x0000040816117981 */ /* 0x000ee6000c1e1900 */
[----:B------:R-:W-:Y:S01]  /*0320*/  IMAD.WIDE.U32 R8, R25, 0x4, R8 ;  /* 0x0000000419087825 */ /* 0x000fe200078e0008 */
[----:B------:R-:W4:Y:S04]  /*0330*/  LDG.E R15, desc[UR8][R22.64+0x8] ;  /* 0x00000808160f7981 */ /* 0x000f28000c1e1900 */
[----:B------:R-:W5:Y:S04]  /*0340*/  LDG.E R25, desc[UR8][R8.64] ;  /* 0x0000000808197981 */ /* 0x000f68000c1e1900 */
[----:B------:R0:W4:Y:S04]  /*0350*/  LDG.E R13, desc[UR8][R22.64+0xc] ;  /* 0x00000c08160d7981 */ /* 0x000128000c1e1900 */
[----:B------:R-:W4:Y:S04]  /*0360*/  LDG.E R12, desc[UR8][R6.64] ;  /* 0x00000008060c7981 */ /* 0x000f28000c1e1900 */
[----:B------:R-:W4:Y:S04]  /*0370*/  LDG.E R19, desc[UR8][R6.64+0x4] ;  /* 0x0000040806137981 */ /* 0x000f28000c1e1900 */
[----:B------:R-:W4:Y:S04]  /*0380*/  LDG.E R10, desc[UR8][R6.64+0x8] ;  /* 0x00000808060a7981 */ /* 0x000f28000c1e1900 */
[----:B------:R1:W4:Y:S04]  /*0390*/  LDG.E R16, desc[UR8][R6.64+0xc] ;  /* 0x00000c0806107981 */ /* 0x000328000c1e1900 */
[----:B------:R-:W4:Y:S04]  /*03a0*/  LDG.E R8, desc[UR8][R4.64] ;  /* 0x0000000804087981 */ /* 0x000f28000c1e1900 */
[----:B------:R-:W4:Y:S04]  /*03b0*/  LDG.E R14, desc[UR8][R4.64+0x4] ;  /* 0x00000408040e7981 */ /* 0x000f28000c1e1900 */
[----:B------:R-:W4:Y:S04]  /*03c0*/  LDG.E R9, desc[UR8][R4.64+0x8] ;  /* 0x0000080804097981 */ /* 0x000f28000c1e1900 */
[----:B------:R-:W4:Y:S01]  /*03d0*/  LDG.E R18, desc[UR8][R4.64+0xc] ;  /* 0x00000c0804127981 */ /* 0x000f22000c1e1900 */
[----:B------:R-:W0:Y:S01]  /*03e0*/  S2R R20, SR_TID.X ;  /* 0x0000000000147919 */ /* 0x000e220000002100 */
[----:B------:R-:W1:Y:S01]  /*03f0*/  S2UR UR6, SR_CgaCtaId ;  /* 0x00000000000679c3 */ /* 0x000e620000008800 */
[----:B------:R-:W-:Y:S01]  /*0400*/  UMOV UR5, 0x400 ;  /* 0x0000040000057882 */ /* 0x000fe20000000000 */
[----:B------:R-:W4:Y:S04]  /*0410*/  LDG.E R27, desc[UR8][R4.64+0x8004] ;  /* 0x00800408041b7981 */ /* 0x000f28000c1e1900 */
[----:B------:R-:W4:Y:S04]  /*0420*/  LDG.E R29, desc[UR8][R4.64+0x8008] ;  /* 0x00800808041d7981 */ /* 0x000f28000c1e1900 */
[----:B------:R1:W4:Y:S01]  /*0430*/  LDG.E R28, desc[UR8][R4.64+0x800c] ;  /* 0x00800c08041c7981 */ /* 0x000322000c1e1900 */
[----:B0-----:R-:W-:-:S02]  /*0440*/  SHF.R.U32.HI R22, RZ, 0x1, R20 ;  /* 0x00000001ff167819 */ /* 0x001fc40000011614 */
[----:B------:R-:W-:Y:S02]  /*0450*/  SHF.R.U32.HI R23, RZ, 0x2, R20 ;  /* 0x00000002ff177819 */ /* 0x000fe40000011614 */
[----:B------:R-:W-:Y:S01]  /*0460*/  LOP3.LUT R20, R22, 0xe, RZ, 0xc0, !PT ;  /* 0x0000000e16147812 */ /* 0x000fe200078ec0ff */
[----:B-1----:R-:W-:-:S03]  /*0470*/  ULEA UR5, UR6, UR5, 0x18 ;  /* 0x0000000506057291 */ /* 0x002fc6000f8ec0ff */
[----:B------:R-:W-:Y:S02]  /*0480*/  LOP3.LUT R20, R20, 0xf0, R23, 0xf8, !PT ;  /* 0x000000f014147812 */ /* 0x000fe400078ef817 */
[----:B------:R-:W0:Y:S02]  /*0490*/  LDC.64 R22, c[0x0][0x390] ;  /* 0x0000e400ff167b82 */ /* 0x000e240000000a00 */
[C---:B------:R-:W-:Y:S02]  /*04a0*/  LEA R7, R20.reuse, UR5, 0x2 ;  /* 0x0000000514077c11 */ /* 0x040fe4000f8e10ff */
[----:B------:R-:W-:Y:S02]  /*04b0*/  IADD3 R6, PT, PT, R20, UR7, RZ ;  /* 0x0000000714067c10 */ /* 0x000fe4000fffe0ff */
[----:B------:R-:W-:Y:S02]  /*04c0*/  LEA R26, R0, R7, 0x8 ;  /* 0x00000007001a7211 */ /* 0x000fe400078e40ff */
[----:B------:R-:W-:-:S05]  /*04d0*/  LEA R7, R6, R21, 0xd ;  /* 0x0000001506077211 */ /* 0x000fca00078e68ff */
[----:B------:R-:W-:-:S05]  /*04e0*/  IMAD.IADD R7, R0, 0x1, R7 ;  /* 0x0000000100077824 */ /* 0x000fca00078e0207 */
[C---:B------:R-:W-:Y:S01]  /*04f0*/  IADD3 R5, PT, PT, R7.reuse, 0x2000, RZ ;  /* 0x0000200007057810 */ /* 0x040fe20007ffe0ff */
[----:B--2---:R-:W-:Y:S04]  /*0500*/  STS [R26], R11 ;  /* 0x0000000b1a007388 */ /* 0x004fe80000000800 */
[----:B---3--:R-:W-:Y:S04]  /*0510*/  STS [R26+0x100], R17 ;  /* 0x000100111a007388 */ /* 0x008fe80000000800 */
[----:B-----5:R0:W-:Y:S04]  /*0520*/  STS [R26+0x84], R25 ;  /* 0x000084191a007388 */ /* 0x0201e80000000800 */
[----:B----4-:R-:W-:Y:S01]  /*0530*/  STS [R26+0x200], R15 ;  /* 0x0002000f1a007388 */ /* 0x010fe20000000800 */
[----:B0-----:R-:W-:-:S04]  /*0540*/  IMAD.WIDE.U32 R24, R7, 0x4, R22 ;  /* 0x0000000407187825 */ /* 0x001fc800078e0016 */
[----:B------:R-:W-:Y:S01]  /*0550*/  IMAD.WIDE.U32 R22, R5, 0x4, R22 ;  /* 0x0000000405167825 */ /* 0x000fe200078e0016 */
[----:B------:R-:W-:Y:S04]  /*0560*/  STS [R26+0x300], R13 ;  /* 0x0003000d1a007388 */ /* 0x000fe80000000800 */
[----:B------:R-:W-:Y:S04]  /*0570*/  STS [R26+0x4], R12 ;  /* 0x0000040c1a007388 */ /* 0x000fe80000000800 */
[----:B------:R-:W-:Y:S04]  /*0580*/  STS [R26+0x104], R19 ;  /* 0x000104131a007388 */ /* 0x000fe80000000800 */
[----:B------:R-:W-:Y:S04]  /*0590*/  STS [R26+0x204], R10 ;  /* 0x0002040a1a007388 */ /* 0x000fe80000000800 */
[----:B------:R-:W-:Y:S04]  /*05a0*/  STS [R26+0x304], R16 ;  /* 0x000304101a007388 */ /* 0x000fe80000000800 */
[----:B------:R0:W-:Y:S04]  /*05b0*/  STS [R26+0x80], R8 ;  /* 0x000080081a007388 */ /* 0x0001e80000000800 */
[----:B------:R-:W-:Y:S04]  /*05c0*/  STS [R26+0x180], R14 ;  /* 0x0001800e1a007388 */ /* 0x000fe80000000800 */
[----:B------:R1:W-:Y:S04]  /*05d0*/  STS [R26+0x280], R9 ;  /* 0x000280091a007388 */ /* 0x0003e80000000800 */
[----:B------:R2:W-:Y:S04]  /*05e0*/  STS [R26+0x380], R18 ;  /* 0x000380121a007388 */ /* 0x0005e80000000800 */
[----:B------:R-:W3:Y:S04]  /*05f0*/  LDG.E R4, desc[UR8][R24.64] ;  /* 0x0000000818047981 */ /* 0x000ee8000c1e1900 */
[----:B------:R-:W3:Y:S04]  /*0600*/  LDG.E R5, desc[UR8][R24.64+0x4] ;  /* 0x0000040818057981 */ /* 0x000ee8000c1e1900 */
[----:B------:R-:W3:Y:S04]  /*0610*/  LDG.E R6, desc[UR8][R24.64+0x8] ;  /* 0x0000080818067981 */ /* 0x000ee8000c1e1900 */
[----:B------:R-:W3:Y:S04]  /*0620*/  LDG.E R7, desc[UR8][R24.64+0xc] ;  /* 0x00000c0818077981 */ /* 0x000ee8000c1e1900 */
[----:B0-----:R-:W4:Y:S04]  /*0630*/  LDG.E R8, desc[UR8][R24.64+0x80] ;  /* 0x0000800818087981 */ /* 0x001f28000c1e1900 */
[----:B-1----:R-:W4:Y:S04]  /*0640*/  LDG.E R9, desc[UR8][R24.64+0x84] ;  /* 0x0000840818097981 */ /* 0x002f28000c1e1900 */
[----:B------:R-:W4:Y:S04]  /*0650*/  LDG.E R10, desc[UR8][R24.64+0x88] ;  /* 0x00008808180a7981 */ /* 0x000f28000c1e1900 */
[----:B------:R0:W4:Y:S04]  /*0660*/  LDG.E R11, desc[UR8][R24.64+0x8c] ;  /* 0x00008c08180b7981 */ /* 0x000128000c1e1900 */
[----:B------:R-:W5:Y:S04]  /*0670*/  LDG.E R12, desc[UR8][R22.64] ;  /* 0x00000008160c7981 */ /* 0x000f68000c1e1900 */
[----:B------:R-:W5:Y:S04]  /*0680*/  LDG.E R13, desc[UR8][R22.64+0x4] ;  /* 0x00000408160d7981 */ /* 0x000f68000c1e1900 */
[----:B------:R-:W5:Y:S04]  /*0690*/  LDG.E R14, desc[UR8][R22.64+0x8] ;  /* 0x00000808160e7981 */ /* 0x000f68000c1e1900 */
[----:B------:R-:W5:Y:S04]  /*06a0*/  LDG.E R15, desc[UR8][R22.64+0xc] ;  /* 0x00000c08160f7981 */ /* 0x000f68000c1e1900 */
[----:B------:R-:W5:Y:S04]  /*06b0*/  LDG.E R16, desc[UR8][R22.64+0x80] ;  /* 0x0000800816107981 */ /* 0x000f68000c1e1900 */
[----:B------:R-:W5:Y:S04]  /*06c0*/  LDG.E R17, desc[UR8][R22.64+0x84] ;  /* 0x0000840816117981 */ /* 0x000f68000c1e1900 */
[----:B--2---:R-:W2:Y:S04]  /*06d0*/  LDG.E R18, desc[UR8][R22.64+0x88] ;  /* 0x0000880816127981 */ /* 0x004ea8000c1e1900 */
[----:B------:R-:W2:Y:S01]  /*06e0*/  LDG.E R19, desc[UR8][R22.64+0x8c] ;  /* 0x00008c0816137981 */ /* 0x000ea2000c1e1900 */
[----:B------:R-:W-:-:S02]  /*06f0*/  UMOV UR5, 0x400 ;  /* 0x0000040000057882 */ /* 0x000fc40000000000 */
[----:B------:R-:W-:-:S04]  /*0700*/  UIADD3 UR5, UPT, UPT, UR5, 0x2000, URZ ;  /* 0x0000200005057890 */ /* 0x000fc8000fffe0ff */
[----:B------:R-:W-:-:S06]  /*0710*/  ULEA UR5, UR6, UR5, 0x18 ;  /* 0x0000000506057291 */ /* 0x000fcc000f8ec0ff */
[----:B0-----:R-:W-:-:S04]  /*0720*/  LEA R25, R20, UR5, 0x8 ;  /* 0x0000000514197c11 */ /* 0x001fc8000f8e40ff */
[----:B------:R-:W-:Y:S01]  /*0730*/  LEA R25, R0, R25, 0x2 ;  /* 0x0000001900197211 */ /* 0x000fe200078e10ff */
[----:B------:R0:W-:Y:S04]  /*0740*/  STS [R26+0x184], R27 ;  /* 0x0001841b1a007388 */ /* 0x0001e80000000800 */
[----:B------:R0:W-:Y:S04]  /*0750*/  STS [R26+0x284], R29 ;  /* 0x0002841d1a007388 */ /* 0x0001e80000000800 */
[----:B------:R0:W-:Y:S01]  /*0760*/  STS [R26+0x384], R28 ;  /* 0x0003841c1a007388 */ /* 0x0001e20000000800 */
[----:B------:R-:W-:-:S02]  /*0770*/  UIADD3 UR4, UPT, UPT, UR4, 0x1, URZ ;  /* 0x0000000104047890 */ /* 0x000fc4000fffe0ff */
[----:B------:R-:W-:Y:S02]  /*0780*/  UPLOP3.LUT UP0, UPT, UPT, UPT, UPT, 0x80, 0x8 ;  /* 0x000000000008789c */ /* 0x000fe40003f0f070 */
[----:B------:R-:W-:Y:S01]  /*0790*/  UISETP.NE.AND UP2, UPT, UR4, 0x100, UPT ;  /* 0x000001000400788c */ /* 0x000fe2000bf45270 */
[----:B------:R-:W-:Y:S01]  /*07a0*/  UMOV UR5, URZ ;  /* 0x000000ff00057c82 */ /* 0x000fe20008000000 */
[----:B---3--:R0:W-:Y:S04]  /*07b0*/  STS.128 [R25], R4 ;  /* 0x0000000419007388 */ /* 0x0081e80000000c00 */
[----:B----4-:R0:W-:Y:S04]  /*07c0*/  STS.128 [R25+0x80], R8 ;  /* 0x0000800819007388 */ /* 0x0101e80000000c00 */
[----:B-----5:R0:W-:Y:S04]  /*07d0*/  STS.128 [R25+0x100], R12 ;  /* 0x0001000c19007388 */ /* 0x0201e80000000c00 */
[----:B--2---:R0:W-:Y:S01]  /*07e0*/  STS.128 [R25+0x180], R16 ;  /* 0x0001801019007388 */ /* 0x0041e20000000c00 */
[----:B------:R-:W-:Y:S06]  /*07f0*/  BAR.SYNC.DEFER_BLOCKING 0x0 ;  /* 0x0000000000007b1d */ /* 0x000fec0000010000 */
.L_x_2:
[----:B------:R-:W1:Y:S01]  /*0800*/  S2UR UR7, SR_CgaCtaId ;  /* 0x00000000000779c3 */ /* 0x000e620000008800 */
[----:B------:R-:W-:Y:S01]  /*0810*/  UMOV UR6, 0x400 ;  /* 0x0000040000067882 */ /* 0x000fe20000000000 */
[----:B0-----:R-:W-:Y:S01]  /*0820*/  IADD3 R4, PT, PT, R20, UR5, RZ ;  /* 0x0000000514047c10 */ /* 0x001fe2000fffe0ff */
[----:B------:R-:W-:Y:S01]  /*0830*/  HFMA2 R22, -RZ, RZ, 0, 0 ;  /* 0x00000000ff167431 */ /* 0x000fe200000001ff */
[----:B------:R-:W-:Y:S01]  /*0840*/  IADD3 R12, PT, PT, R2, UR5, RZ ;  /* 0x00000005020c7c10 */ /* 0x000fe2000fffe0ff */
[----:B------:R-:W-:Y:S02]  /*0850*/  UPLOP3.LUT UP1, UPT, UPT, UPT, UP0, 0x80, 0x8 ;  /* 0x000000000008789c */ /* 0x000fe40003f2f000 */
[----:B------:R-:W-:Y:S02]  /*0860*/  UPLOP3.LUT UP0, UPT, UPT, UPT, UPT, 0x80, 0x8 ;  /* 0x000000000008789c */ /* 0x000fe40003f0f070 */
[----:B-1----:R-:W-:-:S06]  /*0870*/  ULEA UR6, UR7, UR6, 0x18 ;  /* 0x0000000607067291 */ /* 0x002fcc000f8ec0ff */
[----:B------:R-:W-:-:S04]  /*0880*/  LEA R4, R4, UR6, 0x2 ;  /* 0x0000000604047c11 */ /* 0x000fc8000f8e10ff */
[----:B------:R-:W-:-:S07]  /*0890*/  IADD3 R13, PT, PT, R4, 0x200, RZ ;  /* 0x00000200040d7810 */ /* 0x000fce0007ffe0ff */
.L_x_1:
[----:B------:R-:W-:Y:S01]  /*08a0*/  LEA R18, R22, R3, 0x2 ;  /* 0x0000000316127211 */ /* 0x000fe200078e10ff */
[----:B------:R-:W-:Y:S01]  /*08b0*/  IMAD.MOV.U32 R28, RZ, RZ, RZ ;  /* 0x000000ffff1c7224 */ /* 0x000fe200078e00ff */
[----:B0-----:R-:W-:Y:S02]  /*08c0*/  MOV R19, R13 ;  /* 0x0000000d00137202 */ /* 0x001fe40000000f00 */
[----:B------:R-:W-:Y:S02]  /*08d0*/  CS2R R4, SRZ ;  /* 0x0000000000047805 */ /* 0x000fe4000001ff00 */
[----:B------:R-:W-:Y:S02]  /*08e0*/  CS2R R24, SRZ ;  /* 0x0000000000187805 */ /* 0x000fe4000001ff00 */
[----:B------:R-:W-:Y:S01]  /*08f0*/  MOV R26, RZ ;  /* 0x000000ff001a7202 */ /* 0x000fe20000000f00 */
[----:B------:R-:W-:Y:S01]  /*0900*/  UPLOP3.LUT UP3, UPT, UPT, UPT, UP0, 0x80, 0x8 ;  /* 0x000000000008789c */ /* 0x000fe20003f6f000 */
[----:B------:R-:W-:Y:S01]  /*0910*/  MOV R23, RZ ;  /* 0x000000ff00177202 */ /* 0x000fe20000000f00 */
[----:B------:R-:W-:Y:S01]  /*0920*/  UMOV UR5, 0x200 ;  /* 0x0000020000057882 */ /* 0x000fe20000000000 */
[----:B------:R-:W-:-:S08]  /*0930*/  MOV R15, RZ ;  /* 0x000000ff000f7202 */ /* 0x000fd00000000f00 */
.L_x_0:
[----:B------:R-:W-:Y:S04]  /*0940*/  LDS.64 R16, [R19+-0x200] ;  /* 0xfffe000013107984 */ /* 0x000fe80000000a00 */
[----:B------:R-:W0:Y:S02]  /*0950*/  LDS.128 R8, [R18+UR5+-0x200] ;  /* 0xfffe000512087984 */ /* 0x000e240008000c00 */
[----:B0-----:R-:W-:Y:S01]  /*0960*/  FFMA R27, R16, R8, R15 ;  /* 0x00000008101b7223 */ /* 0x001fe2000000000f */
[----:B------:R-:W-:Y:S01]  /*0970*/  FFMA R25, R8, R17, R25 ;  /* 0x0000001108197223 */ /* 0x000fe20000000019 */
[CC--:B------:R-:W-:Y:S01]  /*0980*/  FFMA R24, R16.reuse, R9.reuse, R24 ;  /* 0x0000000910187223 */ /* 0x0c0fe20000000018 */
[C---:B------:R-:W-:Y:S01]  /*0990*/  FFMA R8, R17.reuse, R9, R4 ;  /* 0x0000000911087223 */ /* 0x040fe20000000004 */
[CC--:B------:R-:W-:Y:S01]  /*09a0*/  FFMA R9, R17.reuse, R10.reuse, R5 ;  /* 0x0000000a11097223 */ /* 0x0c0fe20000000005 */
[----:B------:R-:W-:Y:S01]  /*09b0*/  LDS.64 R14, [R19+-0x100] ;  /* 0xffff0000130e7984 */ /* 0x000fe20000000a00 */
[C---:B------:R-:W-:Y:S01]  /*09c0*/  FFMA R23, R16.reuse, R10, R23 ;  /* 0x0000000a10177223 */ /* 0x040fe20000000017 */
[-C--:B------:R-:W-:Y:S01]  /*09d0*/  FFMA R26, R16, R11.reuse, R26 ;  /* 0x0000000b101a7223 */ /* 0x080fe2000000001a */
[----:B------:R-:W-:Y:S01]  /*09e0*/  FFMA R28, R17, R11, R28 ;  /* 0x0000000b111c7223 */ /* 0x000fe2000000001c */
[----:B------:R-:W0:Y:S04]  /*09f0*/  LDS.128 R4, [R18+UR5+-0x100] ;  /* 0xffff000512047984 */ /* 0x000e280008000c00 */
[----:B------:R-:W-:Y:S01]  /*0a00*/  LDS.64 R16, [R19] ;  /* 0x0000000013107984 */ /* 0x000fe20000000a00 */
[----:B0-----:R-:W-:Y:S01]  /*0a10*/  FFMA R27, R14, R4, R27 ;  /* 0x000000040e1b7223 */ /* 0x001fe2000000001b */
[----:B------:R-:W-:Y:S01]  /*0a20*/  FFMA R25, R4, R15, R25 ;  /* 0x0000000f04197223 */ /* 0x000fe20000000019 */
[CC--:B------:R-:W-:Y:S01]  /*0a30*/  FFMA R24, R14.reuse, R5.reuse, R24 ;  /* 0x000000050e187223 */ /* 0x0c0fe20000000018 */
[C---:B------:R-:W-:Y:S01]  /*0a40*/  FFMA R4, R15.reuse, R5, R8 ;  /* 0x000000050f047223 */ /* 0x040fe20000000008 */
[CC--:B------:R-:W-:Y:S01]  /*0a50*/  FFMA R5, R15.reuse, R6.reuse, R9 ;  /* 0x000000060f057223 */ /* 0x0c0fe20000000009 */
[C---:B------:R-:W-:Y:S01]  /*0a60*/  FFMA R23, R14.reuse, R6, R23 ;  /* 0x000000060e177223 */ /* 0x040fe20000000017 */
[----:B------:R-:W0:Y:S01]  /*0a70*/  LDS.128 R8, [R18+UR5] ;  /* 0x0000000512087984 */ /* 0x000e220008000c00 */
[-C--:B------:R-:W-:Y:S01]  /*0a80*/  FFMA R26, R14, R7.reuse, R26 ;  /* 0x000000070e1a7223 */ /* 0x080fe2000000001a */
[----:B------:R-:W-:Y:S01]  /*0a90*/  FFMA R14, R15, R7, R28 ;  /* 0x000000070f0e7223 */ /* 0x000fe2000000001c */
[C---:B0-----:R-:W-:Y:S01]  /*0aa0*/  FFMA R15, R16.reuse, R8, R27 ;  /* 0x00000008100f7223 */ /* 0x041fe2000000001b */
[C---:B------:R-:W-:Y:S01]  /*0ab0*/  FFMA R24, R16.reuse, R9, R24 ;  /* 0x0000000910187223 */ /* 0x040fe20000000018 */
[CC--:B------:R-:W-:Y:S01]  /*0ac0*/  FFMA R23, R16.reuse, R10.reuse, R23 ;  /* 0x0000000a10177223 */ /* 0x0c0fe20000000017 */
[----:B------:R-:W-:Y:S01]  /*0ad0*/  FFMA R26, R16, R11, R26 ;  /* 0x0000000b101a7223 */ /* 0x000fe2000000001a */
[----:B------:R-:W-:Y:S01]  /*0ae0*/  FFMA R25, R8, R17, R25 ;  /* 0x0000001108197223 */ /* 0x000fe20000000019 */
[C---:B------:R-:W-:Y:S01]  /*0af0*/  FFMA R16, R17.reuse, R9, R4 ;  /* 0x0000000911107223 */ /* 0x040fe20000000004 */
[C---:B------:R-:W-:Y:S01]  /*0b00*/  FFMA R27, R17.reuse, R10, R5 ;  /* 0x0000000a111b7223 */ /* 0x040fe20000000005 */
[----:B------:R0:W-:Y:S01]  /*0b10*/  LDS.64 R8, [R19+0x100] ;  /* 0x0001000013087984 */ /* 0x0001e20000000a00 */
[----:B------:R-:W-:-:S03]  /*0b20*/  FFMA R14, R17, R11, R14 ;  /* 0x0000000b110e7223 */ /* 0x000fc6000000000e */
[----:B------:R-:W1:Y:S01]  /*0b30*/  LDS.128 R4, [R18+UR5+0x100] ;  /* 0x0001000512047984 */ /* 0x000e620008000c00 */
[----:B------:R-:W-:Y:S01]  /*0b40*/  UIADD3 UR5, UPT, UPT, UR5, 0x400, URZ ;  /* 0x0000040005057890 */ /* 0x000fe2000fffe0ff */
[----:B0-----:R-:W-:-:S03]  /*0b50*/  IADD3 R19, PT, PT, R19, 0x400, RZ ;  /* 0x0000040013137810 */ /* 0x001fc60007ffe0ff */
[----:B------:R-:W-:Y:S01]  /*0b60*/  UISETP.NE.AND UP0, UPT, UR5, 0x2200, UPT ;  /* 0x000022000500788c */ /* 0x000fe2000bf05270 */
[----:B-1----:R-:W-:Y:S01]  /*0b70*/  FFMA R15, R8, R4, R15 ;  /* 0x00000004080f7223 */ /* 0x002fe2000000000f */
[----:B------:R-:W-:Y:S01]  /*0b80*/  FFMA R25, R4, R9, R25 ;  /* 0x0000000904197223 */ /* 0x000fe20000000019 */
[CC--:B------:R-:W-:Y:S01]  /*0b90*/  FFMA R24, R8.reuse, R5.reuse, R24 ;  /* 0x0000000508187223 */ /* 0x0c0fe20000000018 */
[C---:B------:R-:W-:Y:S01]  /*0ba0*/  FFMA R4, R9.reuse, R5, R16 ;  /* 0x0000000509047223 */ /* 0x040fe20000000010 */
[CC--:B------:R-:W-:Y:S01]  /*0bb0*/  FFMA R23, R8.reuse, R6.reuse, R23 ;  /* 0x0000000608177223 */ /* 0x0c0fe20000000017 */
[-C--:B------:R-:W-:Y:S01]  /*0bc0*/  FFMA R26, R8, R7.reuse, R26 ;  /* 0x00000007081a7223 */ /* 0x080fe2000000001a */
[C---:B------:R-:W-:Y:S01]  /*0bd0*/  FFMA R5, R9.reuse, R6, R27 ;  /* 0x0000000609057223 */ /* 0x040fe2000000001b */
[----:B------:R-:W-:Y:S01]  /*0be0*/  FFMA R28, R9, R7, R14 ;  /* 0x00000007091c7223 */ /* 0x000fe2000000000e */
[----:B------:R-:W-:Y:S06]  /*0bf0*/  BRA.U UP0, `(.L_x_0) ;  /* 0xfffffffd00507547 */ /* 0x000fec000b83ffff */
[----:B------:R-:W0:Y:S01]  /*0c00*/  LDC.64 R6, c[0x0][0x380] ;  /* 0x0000e000ff067b82 */ /* 0x000e220000000a00 */
[----:B------:R-:W-:-:S04]  /*0c10*/  IADD3 R9, PT, PT, R21, R0, R22 ;  /* 0x0000000015097210 */ /* 0x000fc80007ffe016 */
[----:B------:R-:W-:-:S05]  /*0c20*/  LEA R11, R12, R9, 0xd ;  /* 0x000000090c0b7211 */ /* 0x000fca00078e68ff */
[----:B0-----:R-:W-:-:S05]  /*0c30*/  IMAD.WIDE.U32 R8, R11, 0x4, R6 ;  /* 0x000000040b087825 */ /* 0x001fca00078e0006 */
[----:B------:R-:W2:Y:S04]  /*0c40*/  LDG.E R10, desc[UR8][R8.64] ;  /* 0x00000008080a7981 */ /* 0x000ea8000c1e1900 */
[----:B------:R-:W3:Y:S04]  /*0c50*/  LDG.E R17, desc[UR8][R8.64+0x4] ;  /* 0x0000040808117981 */ /* 0x000ee8000c1e1900 */
[----:B------:R-:W4:Y:S04]  /*0c60*/  LDG.E R14, desc[UR8][R8.64+0x8] ;  /* 0x00000808080e7981 */ /* 0x000f28000c1e1900 */
[----:B------:R-:W5:Y:S01]  /*0c70*/  LDG.E R19, desc[UR8][R8.64+0xc] ;  /* 0x00000c0808137981 */ /* 0x000f62000c1e1900 */
[----:B------:R-:W-:-:S05]  /*0c80*/  IADD3 R11, PT, PT, R11, 0x2000, RZ ;  /* 0x000020000b0b7810 */ /* 0x000fca0007ffe0ff */
[----:B------:R-:W-:-:S04]  /*0c90*/  IMAD.WIDE.U32 R6, R11, 0x4, R6 ;  /* 0x000000040b067825 */ /* 0x000fc800078e0006 */
[----:B--2---:R-:W-:Y:S01]  /*0ca0*/  FADD R15, R15, R10 ;  /* 0x0000000a0f0f7221 */ /* 0x004fe20000000000 */
[----:B---3--:R-:W-:-:S04]  /*0cb0*/  FADD R17, R24, R17 ;  /* 0x0000001118117221 */ /* 0x008fc80000000000 */
[----:B------:R0:W-:Y:S01]  /*0cc0*/  STG.E desc[UR8][R8.64], R15 ;  /* 0x0000000f08007986 */ /* 0x0001e2000c101908 */
[----:B----4-:R-:W-:-:S03]  /*0cd0*/  FADD R23, R23, R14 ;  /* 0x0000000e17177221 */ /* 0x010fc60000000000 */
[----:B------:R0:W-:Y:S01]  /*0ce0*/  STG.E desc[UR8][R8.64+0x4], R17 ;  /* 0x0000041108007986 */ /* 0x0001e2000c101908 */
[----:B-----5:R-:W-:-:S03]  /*0cf0*/  FADD R19, R26, R19 ;  /* 0x000000131a137221 */ /* 0x020fc60000000000 */
[----:B------:R0:W-:Y:S04]  /*0d00*/  STG.E desc[UR8][R8.64+0x8], R23 ;  /* 0x0000081708007986 */ /* 0x0001e8000c101908 */
[----:B------:R0:W-:Y:S04]  /*0d10*/  STG.E desc[UR8][R8.64+0xc], R19 ;  /* 0x00000c1308007986 */ /* 0x0001e8000c101908 */
[----:B------:R-:W2:Y:S04]  /*0d20*/  LDG.E R10, desc[UR8][R6.64] ;  /* 0x00000008060a7981 */ /* 0x000ea8000c1e1900 */
[----:B------:R-:W3:Y:S04]  /*0d30*/  LDG.E R11, desc[UR8][R6.64+0x4] ;  /* 0x00000408060b7981 */ /* 0x000ee8000c1e1900 */
[----:B------:R-:W4:Y:S04]  /*0d40*/  LDG.E R14, desc[UR8][R6.64+0x8] ;  /* 0x00000808060e7981 */ /* 0x000f28000c1e1900 */
[----:B------:R-:W5:Y:S01]  /*0d50*/  LDG.E R27, desc[UR8][R6.64+0xc] ;  /* 0x00000c08061b7981 */ /* 0x000f62000c1e1900 */
[----:B------:R-:W-:Y:S01]  /*0d60*/  HFMA2 R22, -RZ, RZ, 0, 1.9073486328125e-06 ;  /* 0x00000020ff167431 */ /* 0x000fe200000001ff */
[----:B------:R-:W-:Y:S01]  /*0d70*/  UPLOP3.LUT UP0, UPT, UPT, UPT, UPT, 0x40, 0x4 ;  /* 0x000000000004789c */ /* 0x000fe20003f0e870 */
[----:B--2---:R-:W-:Y:S01]  /*0d80*/  FADD R25, R25, R10 ;  /* 0x0000000a19197221 */ /* 0x004fe20000000000 */
[----:B---3--:R-:W-:-:S04]  /*0d90*/  FADD R11, R4, R11 ;  /* 0x0000000b040b7221 */ /* 0x008fc80000000000 */
[----:B------:R0:W-:Y:S01]  /*0da0*/  STG.E desc[UR8][R6.64], R25 ;  /* 0x0000001906007986 */ /* 0x0001e2000c101908 */
[----:B----4-:R-:W-:-:S03]  /*0db0*/  FADD R5, R5, R14 ;  /* 0x0000000e05057221 */ /* 0x010fc60000000000 */
[----:B------:R0:W-:Y:S01]  /*0dc0*/  STG.E desc[UR8][R6.64+0x4], R11 ;  /* 0x0000040b06007986 */ /* 0x0001e2000c101908 */
[----:B-----5:R-:W-:-:S03]  /*0dd0*/  FADD R27, R28, R27 ;  /* 0x0000001b1c1b7221 */ /* 0x020fc60000000000 */
[----:B------:R0:W-:Y:S04]  /*0de0*/  STG.E desc[UR8][R6.64+0x8], R5 ;  /* 0x0000080506007986 */ /* 0x0001e8000c101908 */
[----:B------:R0:W-:Y:S01]  /*0df0*/  STG.E desc[UR8][R6.64+0xc], R27 ;  /* 0x00000c1b06007986 */ /* 0x0001e2000c101908 */
[----:B------:R-:W-:Y:S05]  /*0e00*/  BRA.U UP3, `(.L_x_1) ;  /* 0xfffffff903a47547 */ /* 0x000fea000b83ffff */
[----:B------:R-:W-:Y:S01]  /*0e10*/  UPLOP3.LUT UP0, UPT, UPT, UPT, UPT, 0x40, 0x4 ;  /* 0x000000000004789c */ /* 0x000fe20003f0e870 */
[----:B------:R-:W-:Y:S01]  /*0e20*/  UMOV UR5, 0x20 ;  /* 0x0000002000057882 */ /* 0x000fe20000000000 */
[----:B------:R-:W-:Y:S09]  /*0e30*/  BRA.U UP1, `(.L_x_2) ;  /* 0xfffffff901707547 */ /* 0x000ff2000b83ffff */
[----:B------:R-:W-:Y:S06]  /*0e40*/  BAR.SYNC.DEFER_BLOCKING 0x0 ;  /* 0x0000000000007b1d */ /* 0x000fec0000010000 */
[----:B------:R-:W-:Y:S05]  /*0e50*/  BRA.U UP2, `(.L_x_3) ;  /* 0xfffffff502007547 */ /* 0x000fea000b83ffff */
[----:B------:R-:W1:Y:S02]  /*0e60*/  LDC.64 R2, c[0x0][0x398] ;  /* 0x0000e600ff027b82 */ /* 0x000e640000000a00 */
[----:B-1----:R-:W-:Y:S01]  /*0e70*/  STG.E desc[UR8][R2.64], RZ ;  /* 0x000000ff02007986 */ /* 0x002fe2000c101908 */
[----:B------:R-:W-:Y:S05]  /*0e80*/  EXIT ;  /* 0x000000000000794d */ /* 0x000fea0003800000 */
.L_x_4:
[----:B------:R-:W-:-:S00]  /*0e90*/  BRA `(.L_x_4) ;  /* 0xfffffffc00fc7947 */ /* 0x000fc0000383ffff */
[----:B------:R-:W-:-:S00]  /*0ea0*/  NOP ;  /* 0x0000000000007918 */ /* 0x000fc00000000000 */
        /* <DEDUP_REMOVED lines=13> */
.L_x_5:


//--------------------- .nv.shared._Z6matmulPfS_S_P9DebugInfo --------------------------
	.section	.nv.shared._Z6matmulPfS_S_P9DebugInfo,"aw",@nobits
	.sectionflags	@""
	.align	4
.nv.shared._Z6matmulPfS_S_P9DebugInfo:
	.zero		17408


//--------------------- .nv.shared.reserved.0     --------------------------
	.section	.nv.shared.reserved.0,"aw",@nobits
	.weak		__nv_reservedSMEM_offset_0_alias
	.size		__nv_reservedSMEM_offset_0_alias, 0, 64
	.other		__nv_reservedSMEM_offset_0_alias,@"STO_CUDA_RESERVED_SHARED STV_DEFAULT"
__nv_reservedSMEM_offset_0_alias:
	.zero		0
	.zero		64


//--------------------- .nv.constant0._Z6matmulPfS_S_P9DebugInfo --------------------------
	.section	.nv.constant0._Z6matmulPfS_S_P9DebugInfo,"a",@progbits
	.sectionflags	@""
	.align	4
.nv.constant0._Z6matmulPfS_S_P9DebugInfo:
	.zero		928


//--------------------- SYMBOLS --------------------------

	.type		.nv.reservedSmem.offset0,@object
	.size		.nv.reservedSmem.offset0,0x4
	.type		.nv.reservedSmem.cap,@object
	.size		.nv.reservedSmem.cap,0x4
